	.headerflags	@"EF_CUDA_TEXMODE_UNIFIED EF_CUDA_64BIT_ADDRESS EF_CUDA_ACCELERATORS EF_CUDA_SM90 EF_CUDA_VIRTUAL_SM(EF_CUDA_SM90)"
	.elftype	@"ET_EXEC"


//--------------------- .nv.info                  --------------------------
	.section	.nv.info,"",@"SHT_CUDA_INFO"
	.align	4


	//----- nvinfo : EIATTR_REGCOUNT
	.align		4
        /*0000*/ 	.byte	0x04, 0x2f
        /*0002*/ 	.short	(.L_1 - .L_0)
	.align		4
.L_0:
        /*0004*/ 	.word	index@(triton_per_fused_cat_mean_27)
        /*0008*/ 	.word	0x00000028


	//----- nvinfo : EIATTR_MIN_STACK_SIZE
	.align		4
.L_1:
        /*000c*/ 	.byte	0x04, 0x12
        /*000e*/ 	.short	(.L_3 - .L_2)
	.align		4
.L_2:
        /*0010*/ 	.word	index@(triton_per_fused_cat_mean_27)
        /*0014*/ 	.word	0x00000000


	//----- nvinfo : EIATTR_FRAME_SIZE
	.align		4
.L_3:
        /*0018*/ 	.byte	0x04, 0x11
        /*001a*/ 	.short	(.L_5 - .L_4)
	.align		4
.L_4:
        /*001c*/ 	.word	index@(triton_per_fused_cat_mean_27)
        /*0020*/ 	.word	0x00000000


	//----- nvinfo : EIATTR_MIN_STACK_SIZE
	.align		4
.L_5:
        /*0024*/ 	.byte	0x04, 0x12
        /*0026*/ 	.short	(.L_7 - .L_6)
	.align		4
.L_6:
        /*0028*/ 	.word	index@(triton_per_fused_cat_mean_27)
        /*002c*/ 	.word	0x00000000
.L_7:


//--------------------- .nv.info.triton_per_fused_cat_mean_27 --------------------------
	.section	.nv.info.triton_per_fused_cat_mean_27,"",@"SHT_CUDA_INFO"
	.sectionflags	@""
	.align	4


	//----- nvinfo : EIATTR_CUDA_API_VERSION
	.align		4
        /*0000*/ 	.byte	0x04, 0x37
        /*0002*/ 	.short	(.L_9 - .L_8)
.L_8:
        /*0004*/ 	.word	0x0000007c


	//----- nvinfo : EIATTR_KPARAM_INFO
	.align		4
.L_9:
        /*0008*/ 	.byte	0x04, 0x17
        /*000a*/ 	.short	(.L_11 - .L_10)
.L_10:
        /*000c*/ 	.word	0x00000000
        /*0010*/ 	.short	0x0006
        /*0012*/ 	.short	0x002c
        /*0014*/ 	.byte	0x00, 0xf0, 0x11, 0x00


	//----- nvinfo : EIATTR_KPARAM_INFO
	.align		4
.L_11:
        /*0018*/ 	.byte	0x04, 0x17
        /*001a*/ 	.short	(.L_13 - .L_12)
.L_12:
        /*001c*/ 	.word	0x00000000
        /*0020*/ 	.short	0x0005
        /*0022*/ 	.short	0x0028
        /*0024*/ 	.byte	0x00, 0xf0, 0x11, 0x00


	//----- nvinfo : EIATTR_KPARAM_INFO
	.align		4
.L_13:
        /*0028*/ 	.byte	0x04, 0x17
        /*002a*/ 	.short	(.L_15 - .L_14)
.L_14:
        /*002c*/ 	.word	0x00000000
        /*0030*/ 	.short	0x0004
        /*0032*/ 	.short	0x0020
        /*0034*/ 	.byte	0x00, 0xf4, 0x21, 0x00


	//----- nvinfo : EIATTR_KPARAM_INFO
	.align		4
.L_15:
        /*0038*/ 	.byte	0x04, 0x17
        /*003a*/ 	.short	(.L_17 - .L_16)
.L_16:
        /*003c*/ 	.word	0x00000000
        /*0040*/ 	.short	0x0003
        /*0042*/ 	.short	0x0018
        /*0044*/ 	.byte	0x00, 0xf4, 0x21, 0x00


	//----- nvinfo : EIATTR_KPARAM_INFO
	.align		4
.L_17:
        /*0048*/ 	.byte	0x04, 0x17
        /*004a*/ 	.short	(.L_19 - .L_18)
.L_18:
        /*004c*/ 	.word	0x00000000
        /*0050*/ 	.short	0x0002
        /*0052*/ 	.short	0x0010
        /*0054*/ 	.byte	0x00, 0xf4, 0x21, 0x00


	//----- nvinfo : EIATTR_KPARAM_INFO
	.align		4
.L_19:
        /*0058*/ 	.byte	0x04, 0x17
        /*005a*/ 	.short	(.L_21 - .L_20)
.L_20:
        /*005c*/ 	.word	0x00000000
        /*0060*/ 	.short	0x0001
        /*0062*/ 	.short	0x0008
        /*0064*/ 	.byte	0x00, 0xf4, 0x21, 0x00


	//----- nvinfo : EIATTR_KPARAM_INFO
	.align		4
.L_21:
        /*0068*/ 	.byte	0x04, 0x17
        /*006a*/ 	.short	(.L_23 - .L_22)
.L_22:
        /*006c*/ 	.word	0x00000000
        /*0070*/ 	.short	0x0000
        /*0072*/ 	.short	0x0000
        /*0074*/ 	.byte	0x00, 0xf4, 0x21, 0x00


	//----- nvinfo : EIATTR_SPARSE_MMA_MASK
	.align		4
.L_23:
        /*0078*/ 	.byte	0x03, 0x50
        /*007a*/ 	.short	0x0000


	//----- nvinfo : EIATTR_MAXREG_COUNT
	.align		4
        /*007c*/ 	.byte	0x03, 0x1b
        /*007e*/ 	.short	0x00ff


	//----- nvinfo : EIATTR_COOP_GROUP_MASK_REGIDS
	.align		4
        /*0080*/ 	.byte	0x04, 0x29
        /*0082*/ 	.short	(.L_25 - .L_24)


	//   ....[0]....
.L_24:
        /*0084*/ 	.word	0xffffffff


	//   ....[1]....
        /*0088*/ 	.word	0xffffffff


	//   ....[2]....
        /*008c*/ 	.word	0xffffffff


	//   ....[3]....
        /*0090*/ 	.word	0xffffffff


	//   ....[4]....
        /*0094*/ 	.word	0xffffffff


	//   ....[5]....
        /*0098*/ 	.word	0xffffffff


	//   ....[6]....
        /*009c*/ 	.word	0xffffffff


	//   ....[7]....
        /*00a0*/ 	.word	0xffffffff


	//   ....[8]....
        /*00a4*/ 	.word	0xffffffff


	//   ....[9]....
        /*00a8*/ 	.word	0xffffffff


	//   ....[10]....
        /*00ac*/ 	.word	0xffffffff


	//   ....[11]....
        /*00b0*/ 	.word	0xffffffff


	//----- nvinfo : EIATTR_COOP_GROUP_INSTR_OFFSETS
	.align		4
.L_25:
        /*00b4*/ 	.byte	0x04, 0x28
        /*00b6*/ 	.short	(.L_27 - .L_26)


	//   ....[0]....
.L_26:
        /*00b8*/ 	.word	0x00000b10


	//   ....[1]....
        /*00bc*/ 	.word	0x00000b20


	//   ....[2]....
        /*00c0*/ 	.word	0x00000b30


	//   ....[3]....
        /*00c4*/ 	.word	0x00000b40


	//   ....[4]....
        /*00c8*/ 	.word	0x00000b90


	//   ....[5]....
        /*00cc*/ 	.word	0x00000ba0


	//   ....[6]....
        /*00d0*/ 	.word	0x00000bb0


	//   ....[7]....
        /*00d4*/ 	.word	0x00000bc0


	//   ....[8]....
        /*00d8*/ 	.word	0x00000c10


	//   ....[9]....
        /*00dc*/ 	.word	0x00000c20


	//   ....[10]....
        /*00e0*/ 	.word	0x00000c30


	//   ....[11]....
        /*00e4*/ 	.word	0x00000c40


	//----- nvinfo : EIATTR_EXIT_INSTR_OFFSETS
	.align		4
.L_27:
        /*00e8*/ 	.byte	0x04, 0x1c
        /*00ea*/ 	.short	(.L_29 - .L_28)


	//   ....[0]....
.L_28:
        /*00ec*/ 	.word	0x00000e20


	//   ....[1]....
        /*00f0*/ 	.word	0x00000e50


	//----- nvinfo : EIATTR_REQNTID
	.align		4
.L_29:
        /*00f4*/ 	.byte	0x04, 0x10
        /*00f6*/ 	.short	(.L_31 - .L_30)
.L_30:
        /*00f8*/ 	.word	0x00000100
        /*00fc*/ 	.word	0x00000001
        /*0100*/ 	.word	0x00000001


	//----- nvinfo : EIATTR_CBANK_PARAM_SIZE
	.align		4
.L_31:
        /*0104*/ 	.byte	0x03, 0x19
        /*0106*/ 	.short	0x0030


	//----- nvinfo : EIATTR_PARAM_CBANK
	.align		4
        /*0108*/ 	.byte	0x04, 0x0a
        /*010a*/ 	.short	(.L_33 - .L_32)
	.align		4
.L_32:
        /*010c*/ 	.word	index@(.nv.constant0.triton_per_fused_cat_mean_27)
        /*0110*/ 	.short	0x0210
        /*0112*/ 	.short	0x0030


	//----- nvinfo : EIATTR_SW_WAR
	.align		4
.L_33:
        /*0114*/ 	.byte	0x04, 0x36
        /*0116*/ 	.short	(.L_35 - .L_34)
.L_34:
        /*0118*/ 	.word	0x00000008
.L_35:


//--------------------- .nv.callgraph             --------------------------
	.section	.nv.callgraph,"",@"SHT_CUDA_CALLGRAPH"
	.align	4
	.sectionentsize	8
	.align		4
        /*0000*/ 	.word	0x00000000
	.align		4
        /*0004*/ 	.word	0xffffffff
	.align		4
        /*0008*/ 	.word	0x00000000
	.align		4
        /*000c*/ 	.word	0xfffffffe
	.align		4
        /*0010*/ 	.word	0x00000000
	.align		4
        /*0014*/ 	.word	0xfffffffd
	.align		4
        /*0018*/ 	.word	0x00000000
	.align		4
        /*001c*/ 	.word	0xfffffffc


//--------------------- .text.triton_per_fused_cat_mean_27 --------------------------
	.section	.text.triton_per_fused_cat_mean_27,"ax",@progbits
	.sectionflags	@"SHF_BARRIERS=1"
	.align	128
        .global         triton_per_fused_cat_mean_27
        .type           triton_per_fused_cat_mean_27,@function
        .size           triton_per_fused_cat_mean_27,(.L_x_1 - triton_per_fused_cat_mean_27)
        .other          triton_per_fused_cat_mean_27,@"STO_CUDA_ENTRY STV_DEFAULT"
triton_per_fused_cat_mean_27:
.text.triton_per_fused_cat_mean_27:
[----:B------:R-:W0:Y:S02]  /*0000*/  LDC R1, c[0x0][0x28] ;  /* 0x00000a00ff017b82 */ /* 0x000e240000000800 */
[----:B------:R-:W1:Y:S01]  /*0010*/  S2R R6, SR_CTAID.X ;  /* 0x0000000000067919 */ /* 0x000e620000002500 */
[----:B------:R-:W2:Y:S01]  /*0020*/  LDC.64 R24, c[0x0][0x220] ;  /* 0x00008800ff187b82 */ /* 0x000ea20000000a00 */
[----:B------:R-:W-:Y:S02]  /*0030*/  CS2R R14, SRZ ;  /* 0x00000000000e7805 */ /* 0x000fe4000001ff00 */
[----:B------:R-:W-:Y:S01]  /*0040*/  CS2R R16, SRZ ;  /* 0x0000000000107805 */ /* 0x000fe2000001ff00 */
[----:B------:R-:W3:Y:S01]  /*0050*/  S2R R5, SR_TID.X ;  /* 0x0000000000057919 */ /* 0x000ee20000002100 */
[----:B------:R-:W-:Y:S01]  /*0060*/  CS2R R18, SRZ ;  /* 0x0000000000127805 */ /* 0x000fe2000001ff00 */
[----:B------:R-:W-:Y:S01]  /*0070*/  ULDC.64 UR6, c[0x0][0x208] ;  /* 0x0000820000067ab9 */ /* 0x000fe20000000a00 */
[----:B-1----:R-:W-:Y:S02]  /*0080*/  IMAD.SHL.U32 R6, R6, 0x80, RZ ;  /* 0x0000008006067824 */ /* 0x002fe400078e00ff */
[----:B---3--:R-:W-:Y:S01]  /*0090*/  IMAD.SHL.U32 R7, R5, 0x4, RZ ;  /* 0x0000000405077824 */ /* 0x008fe200078e00ff */
[----:B------:R-:W-:-:S04]  /*00a0*/  SHF.R.U32.HI R20, RZ, 0x5, R5 ;  /* 0x00000005ff147819 */ /* 0x000fc80000011605 */
[----:B------:R-:W-:Y:S02]  /*00b0*/  LOP3.LUT R7, R6, 0x7c, R7, 0xf8, !PT ;  /* 0x0000007c06077812 */ /* 0x000fe400078ef807 */
[----:B------:R-:W-:Y:S02]  /*00c0*/  SGXT.U32 R20, R20, 0x3 ;  /* 0x000000031414781a */ /* 0x000fe40000000000 */
[----:B------:R-:W-:Y:S02]  /*00d0*/  SHF.R.S32.HI R8, RZ, 0x1f, R7 ;  /* 0x0000001fff087819 */ /* 0x000fe40000011407 */
[----:B------:R-:W-:Y:S02]  /*00e0*/  ISETP.GE.AND P1, PT, R7, 0x800, PT ;  /* 0x000008000700780c */ /* 0x000fe40003f26270 */
[----:B------:R-:W-:Y:S02]  /*00f0*/  LEA.HI R10, R8, R7, RZ, 0x9 ;  /* 0x00000007080a7211 */ /* 0x000fe400078f48ff */
[----:B------:R-:W1:Y:S01]  /*0100*/  LDC.64 R8, c[0x0][0x218] ;  /* 0x00008600ff087b82 */ /* 0x000e620000000a00 */
[----:B------:R-:W-:-:S02]  /*0110*/  ISETP.EQ.AND P2, PT, R20, RZ, !P1 ;  /* 0x000000ff1400720c */ /* 0x000fc40004f42270 */
[----:B------:R-:W-:Y:S02]  /*0120*/  LOP3.LUT R12, R10, 0xfffffe00, RZ, 0xc0, !PT ;  /* 0xfffffe000a0c7812 */ /* 0x000fe400078ec0ff */
[----:B------:R-:W-:-:S03]  /*0130*/  SHF.R.S32.HI R11, RZ, 0x9, R10 ;  /* 0x00000009ff0b7819 */ /* 0x000fc6000001140a */
[----:B------:R-:W-:Y:S01]  /*0140*/  IMAD.IADD R31, R7, 0x1, -R12 ;  /* 0x00000001071f7824 */ /* 0x000fe200078e0a0c */
[----:B------:R-:W-:Y:S01]  /*0150*/  CS2R R12, SRZ ;  /* 0x00000000000c7805 */ /* 0x000fe2000001ff00 */
[----:B------:R-:W-:Y:S02]  /*0160*/  IMAD R11, R11, 0x9, R20 ;  /* 0x000000090b0b7824 */ /* 0x000fe400078e0214 */
[C---:B--2---:R-:W-:Y:S01]  /*0170*/  IMAD.WIDE R24, R31.reuse, 0x4, R24 ;  /* 0x000000041f187825 */ /* 0x044fe200078e0218 */
[----:B------:R-:W-:-:S03]  /*0180*/  ISETP.GE.AND P3, PT, R31, 0x100, PT ;  /* 0x000001001f00780c */ /* 0x000fc60003f66270 */
[----:B------:R-:W-:Y:S01]  /*0190*/  IMAD.SHL.U32 R26, R11, 0x100, RZ ;  /* 0x000001000b1a7824 */ /* 0x000fe200078e00ff */
[----:B------:R-:W-:-:S03]  /*01a0*/  ISETP.LT.AND P5, PT, R7, 0x800, !P3 ;  /* 0x000008000700780c */ /* 0x000fc60005fa1270 */
[C---:B------:R-:W-:Y:S01]  /*01b0*/  IMAD.IADD R11, R31.reuse, 0x1, R26 ;  /* 0x000000011f0b7824 */ /* 0x040fe200078e021a */
[----:B------:R-:W-:Y:S01]  /*01c0*/  ISETP.LT.AND P4, PT, R31, 0x100, P2 ;  /* 0x000001001f00780c */ /* 0x000fe20001781270 */
[----:B------:R-:W-:Y:S02]  /*01d0*/  VIADD R30, R26, 0x800 ;  /* 0x000008001a1e7836 */ /* 0x000fe40000000000 */
[----:B-1----:R-:W-:-:S06]  /*01e0*/  IMAD.WIDE R10, R11, 0x4, R8 ;  /* 0x000000040b0a7825 */ /* 0x002fcc00078e0208 */
[----:B------:R-:W2:Y:S04]  /*01f0*/  @P5 LDG.E.EL.128 R16, desc[UR6][R24.64] ;  /* 0x0000000618105981 */ /* 0x000ea8000c2e1d00 */
[----:B------:R1:W3:Y:S01]  /*0200*/  @P5 LDG.E.EL.128 R12, desc[UR6][R10.64] ;  /* 0x000000060a0c5981 */ /* 0x0002e2000c2e1d00 */
[----:B------:R-:W-:Y:S01]  /*0210*/  IMAD.IADD R29, R31, 0x1, R30 ;  /* 0x000000011f1d7824 */ /* 0x000fe200078e021e */
[----:B------:R-:W-:Y:S02]  /*0220*/  CS2R R20, SRZ ;  /* 0x0000000000147805 */ /* 0x000fe4000001ff00 */
[----:B------:R-:W-:Y:S01]  /*0230*/  CS2R R22, SRZ ;  /* 0x0000000000167805 */ /* 0x000fe2000001ff00 */
[----:B------:R-:W-:Y:S01]  /*0240*/  IMAD.WIDE R28, R29, 0x4, R8 ;  /* 0x000000041d1c7825 */ /* 0x000fe200078e0208 */
[----:B------:R-:W-:-:S02]  /*0250*/  CS2R R8, SRZ ;  /* 0x0000000000087805 */ /* 0x000fc4000001ff00 */
[----:B-1----:R-:W-:Y:S02]  /*0260*/  CS2R R10, SRZ ;  /* 0x00000000000a7805 */ /* 0x002fe4000001ff00 */
[----:B------:R-:W4:Y:S04]  /*0270*/  @P4 LDG.E.EL.128 R20, desc[UR6][R28.64] ;  /* 0x000000061c144981 */ /* 0x000f28000c2e1d00 */
[----:B------:R1:W5:Y:S01]  /*0280*/  @P4 LDG.E.EL.128 R8, desc[UR6][R24.64] ;  /* 0x0000000618084981 */ /* 0x000362000c2e1d00 */
[C---:B------:R-:W-:Y:S01]  /*0290*/  ISETP.GT.AND P0, PT, R31.reuse, 0xff, PT ;  /* 0x000000ff1f00780c */ /* 0x040fe20003f04270 */
[----:B------:R-:W-:-:S03]  /*02a0*/  VIADD R33, R31, 0xffffff00 ;  /* 0xffffff001f217836 */ /* 0x000fc60000000000 */
[----:B------:R-:W-:Y:S01]  /*02b0*/  ISETP.LT.AND P0, PT, R7, 0x800, P0 ;  /* 0x000008000700780c */ /* 0x000fe20000701270 */
[--C-:B------:R-:W-:Y:S02]  /*02c0*/  IMAD.IADD R7, R26, 0x1, R33.reuse ;  /* 0x000000011a077824 */ /* 0x100fe400078e0221 */
[----:B------:R-:W-:Y:S01]  /*02d0*/  IMAD.IADD R33, R30, 0x1, R33 ;  /* 0x000000011e217824 */ /* 0x000fe200078e0221 */
[----:B-1----:R-:W1:Y:S01]  /*02e0*/  LDC.64 R24, c[0x0][0x228] ;  /* 0x00008a00ff187b82 */ /* 0x002e620000000a00 */
[----:B--2---:R-:W-:Y:S02]  /*02f0*/  SEL R32, R17, RZ, P5 ;  /* 0x000000ff11207207 */ /* 0x004fe40002800000 */
[----:B------:R-:W-:Y:S02]  /*0300*/  SEL R27, R16, RZ, P5 ;  /* 0x000000ff101b7207 */ /* 0x000fe40002800000 */
[----:B---3--:R-:W-:-:S03]  /*0310*/  SEL R13, R13, RZ, P5 ;  /* 0x000000ff0d0d7207 */ /* 0x008fc60002800000 */
[----:B------:R-:W2:Y:S01]  /*0320*/  LDC.64 R16, c[0x0][0x230] ;  /* 0x00008c00ff107b82 */ /* 0x000ea20000000a00 */
[----:B------:R-:W-:Y:S02]  /*0330*/  SEL R26, R15, RZ, P5 ;  /* 0x000000ff0f1a7207 */ /* 0x000fe40002800000 */
[----:B------:R-:W-:Y:S02]  /*0340*/  SEL R12, R12, RZ, P5 ;  /* 0x000000ff0c0c7207 */ /* 0x000fe40002800000 */
[----:B------:R-:W-:Y:S02]  /*0350*/  SEL R14, R14, RZ, P5 ;  /* 0x000000ff0e0e7207 */ /* 0x000fe40002800000 */
[----:B------:R-:W-:Y:S02]  /*0360*/  SEL R15, R18, RZ, P5 ;  /* 0x000000ff120f7207 */ /* 0x000fe40002800000 */
[----:B------:R-:W-:Y:S02]  /*0370*/  SEL R29, R19, RZ, P5 ;  /* 0x000000ff131d7207 */ /* 0x000fe40002800000 */
[C---:B------:R-:W-:Y:S01]  /*0380*/  FSETP.GEU.AND P5, PT, R13.reuse, -R32, PT ;  /* 0x800000200d00720b */ /* 0x040fe20003fae000 */
[----:B------:R-:W-:Y:S01]  /*0390*/  FADD R32, R13, R32 ;  /* 0x000000200d207221 */ /* 0x000fe20000000000 */
[C---:B------:R-:W-:Y:S01]  /*03a0*/  FSETP.GEU.AND P6, PT, R12.reuse, -R27, PT ;  /* 0x8000001b0c00720b */ /* 0x040fe20003fce000 */
[----:B------:R-:W-:Y:S01]  /*03b0*/  FADD R27, R12, R27 ;  /* 0x0000001b0c1b7221 */ /* 0x000fe20000000000 */
[----:B------:R-:W-:Y:S01]  /*03c0*/  FADD R28, R14, R15 ;  /* 0x0000000f0e1c7221 */ /* 0x000fe20000000000 */
[----:B----4-:R-:W-:-:S02]  /*03d0*/  SEL R30, R22, RZ, P4 ;  /* 0x000000ff161e7207 */ /* 0x010fc40002000000 */
[----:B------:R-:W-:Y:S02]  /*03e0*/  CS2R R12, SRZ ;  /* 0x00000000000c7805 */ /* 0x000fe4000001ff00 */
[----:B------:R-:W-:Y:S02]  /*03f0*/  FSEL R32, R32, RZ, P5 ;  /* 0x000000ff20207208 */ /* 0x000fe40002800000 */
[----:B------:R-:W-:Y:S02]  /*0400*/  ISETP.GT.AND P5, PT, R31, 0xff, P2 ;  /* 0x000000ff1f00780c */ /* 0x000fe400017a4270 */
[----:B------:R-:W-:Y:S02]  /*0410*/  FSEL R27, R27, RZ, P6 ;  /* 0x000000ff1b1b7208 */ /* 0x000fe40003000000 */
[----:B------:R-:W-:Y:S02]  /*0420*/  FSETP.GEU.AND P6, PT, R14, -R15, PT ;  /* 0x8000000f0e00720b */ /* 0x000fe40003fce000 */
[----:B------:R-:W-:-:S02]  /*0430*/  CS2R R14, SRZ ;  /* 0x00000000000e7805 */ /* 0x000fc4000001ff00 */
[----:B-----5:R-:W-:Y:S01]  /*0440*/  SEL R22, R8, RZ, P4 ;  /* 0x000000ff08167207 */ /* 0x020fe20002000000 */
[----:B--2---:R-:W-:Y:S01]  /*0450*/  IMAD.WIDE R36, R31, 0x4, R16 ;  /* 0x000000041f247825 */ /* 0x004fe200078e0210 */
[----:B------:R-:W-:Y:S02]  /*0460*/  SEL R18, R9, RZ, P4 ;  /* 0x000000ff09127207 */ /* 0x000fe40002000000 */
[----:B------:R-:W-:Y:S01]  /*0470*/  SEL R19, R20, RZ, P4 ;  /* 0x000000ff14137207 */ /* 0x000fe20002000000 */
[----:B-1----:R-:W-:Y:S01]  /*0480*/  IMAD.WIDE R8, R33, 0x4, R24 ;  /* 0x0000000421087825 */ /* 0x002fe200078e0218 */
[----:B------:R-:W-:Y:S02]  /*0490*/  SEL R35, R10, RZ, P4 ;  /* 0x000000ff0a237207 */ /* 0x000fe40002000000 */
[----:B------:R-:W-:Y:S02]  /*04a0*/  SEL R20, R11, RZ, P4 ;  /* 0x000000ff0b147207 */ /* 0x000fe40002000000 */
[----:B------:R-:W-:Y:S01]  /*04b0*/  CS2R R10, SRZ ;  /* 0x00000000000a7805 */ /* 0x000fe2000001ff00 */
[----:B------:R1:W2:Y:S01]  /*04c0*/  @P5 LDG.E.EL.128 R12, desc[UR6][R8.64] ;  /* 0x00000006080c5981 */ /* 0x0002a2000c2e1d00 */
[----:B------:R-:W-:-:S02]  /*04d0*/  SEL R21, R21, RZ, P4 ;  /* 0x000000ff15157207 */ /* 0x000fc40002000000 */
[----:B------:R-:W-:Y:S02]  /*04e0*/  SEL R23, R23, RZ, P4 ;  /* 0x000000ff17177207 */ /* 0x000fe40002000000 */
[C---:B------:R-:W-:Y:S01]  /*04f0*/  FSETP.GEU.AND P4, PT, R19.reuse, -R22, PT ;  /* 0x800000161300720b */ /* 0x040fe20003f8e000 */
[----:B------:R-:W-:Y:S01]  /*0500*/  FADD R19, R19, R22 ;  /* 0x0000001613137221 */ /* 0x000fe20000000000 */
[----:B-1----:R-:W-:-:S04]  /*0510*/  CS2R R8, SRZ ;  /* 0x0000000000087805 */ /* 0x002fc8000001ff00 */
[----:B------:R-:W-:Y:S02]  /*0520*/  FSEL R31, R19, RZ, P4 ;  /* 0x000000ff131f7208 */ /* 0x000fe40002000000 */
[----:B------:R-:W3:Y:S01]  /*0530*/  @P5 LDG.E.EL.128 R8, desc[UR6][R36.64+-0x400] ;  /* 0xfffc000624085981 */ /* 0x000ee2000c2e1d00 */
[C---:B------:R-:W-:Y:S01]  /*0540*/  FSETP.GEU.AND P4, PT, R21.reuse, -R18, PT ;  /* 0x800000121500720b */ /* 0x040fe20003f8e000 */
[----:B------:R-:W-:Y:S01]  /*0550*/  FADD R21, R21, R18 ;  /* 0x0000001215157221 */ /* 0x000fe20000000000 */
[----:B------:R-:W-:Y:S01]  /*0560*/  FADD R34, R23, R20 ;  /* 0x0000001417227221 */ /* 0x000fe20000000000 */
[----:B------:R-:W-:Y:S02]  /*0570*/  CS2R R16, SRZ ;  /* 0x0000000000107805 */ /* 0x000fe4000001ff00 */
[----:B------:R-:W-:Y:S02]  /*0580*/  CS2R R18, SRZ ;  /* 0x0000000000127805 */ /* 0x000fe4000001ff00 */
[----:B------:R-:W-:-:S02]  /*0590*/  FSEL R33, R21, RZ, P4 ;  /* 0x000000ff15217208 */ /* 0x000fc40002000000 */
[----:B------:R-:W-:Y:S02]  /*05a0*/  FSETP.GEU.AND P4, PT, R23, -R20, PT ;  /* 0x800000141700720b */ /* 0x000fe40003f8e000 */
[----:B------:R-:W-:Y:S02]  /*05b0*/  CS2R R20, SRZ ;  /* 0x0000000000147805 */ /* 0x000fe4000001ff00 */
[----:B------:R-:W-:Y:S01]  /*05c0*/  CS2R R22, SRZ ;  /* 0x0000000000167805 */ /* 0x000fe2000001ff00 */
[----:B------:R-:W-:Y:S01]  /*05d0*/  IMAD.WIDE R24, R7, 0x4, R24 ;  /* 0x0000000407187825 */ /* 0x000fe200078e0218 */
[----:B------:R2:W4:Y:S04]  /*05e0*/  @P0 LDG.E.EL.128 R16, desc[UR6][R36.64+-0x400] ;  /* 0xfffc000624100981 */ /* 0x000528000c2e1d00 */
[----:B------:R4:W5:Y:S01]  /*05f0*/  @P0 LDG.E.EL.128 R20, desc[UR6][R24.64] ;  /* 0x0000000618140981 */ /* 0x000962000c2e1d00 */
[----:B------:R-:W-:Y:S01]  /*0600*/  FSEL R7, R34, RZ, P4 ;  /* 0x000000ff22077208 */ /* 0x000fe20002000000 */
[----:B------:R-:W1:Y:S01]  /*0610*/  S2UR UR5, SR_CgaCtaId ;  /* 0x00000000000579c3 */ /* 0x000e620000008800 */
[----:B------:R-:W-:Y:S01]  /*0620*/  FSEL R28, R28, RZ, P6 ;  /* 0x000000ff1c1c7208 */ /* 0x000fe20003000000 */
[----:B------:R-:W-:-:S02]  /*0630*/  UMOV UR4, 0x400 ;  /* 0x0000040000047882 */ /* 0x000fc40000000000 */
[----:B-1----:R-:W-:Y:S01]  /*0640*/  UPRMT UR4, UR5, 0x654, UR4 ;  /* 0x0000065405047896 */ /* 0x002fe20008000004 */
[----:B--2---:R-:W-:Y:S02]  /*0650*/  SEL R36, R15, RZ, P5 ;  /* 0x000000ff0f247207 */ /* 0x004fe40002800000 */
[----:B---3--:R-:W-:-:S04]  /*0660*/  SEL R11, R11, RZ, P5 ;  /* 0x000000ff0b0b7207 */ /* 0x008fc80002800000 */
[C---:B------:R-:W-:Y:S01]  /*0670*/  FSETP.GEU.AND P4, PT, R36.reuse, -R11, PT ;  /* 0x8000000b2400720b */ /* 0x040fe20003f8e000 */
[----:B------:R-:W-:-:S05]  /*0680*/  FADD R11, R36, R11 ;  /* 0x0000000b240b7221 */ /* 0x000fca0000000000 */
[----:B------:R-:W-:Y:S02]  /*0690*/  @P3 FSEL R7, R11, RZ, P4 ;  /* 0x000000ff0b073208 */ /* 0x000fe40002000000 */
[----:B------:R-:W1:Y:S01]  /*06a0*/  S2R R11, SR_TID.X ;  /* 0x00000000000b7919 */ /* 0x000e620000002100 */
[----:B----4-:R-:W-:Y:S02]  /*06b0*/  SEL R25, R16, RZ, P0 ;  /* 0x000000ff10197207 */ /* 0x010fe40000000000 */
[----:B------:R-:W-:Y:S02]  /*06c0*/  SEL R15, R8, RZ, P5 ;  /* 0x000000ff080f7207 */ /* 0x000fe40002800000 */
[----:B-----5:R-:W-:Y:S02]  /*06d0*/  SEL R20, R20, RZ, P0 ;  /* 0x000000ff14147207 */ /* 0x020fe40000000000 */
[----:B------:R-:W-:Y:S02]  /*06e0*/  SEL R8, R9, RZ, P5 ;  /* 0x000000ff09087207 */ /* 0x000fe40002800000 */
[----:B------:R-:W-:Y:S01]  /*06f0*/  SEL R9, R10, RZ, P5 ;  /* 0x000000ff0a097207 */ /* 0x000fe20002800000 */
[----:B------:R-:W-:Y:S01]  /*0700*/  FADD R10, R20, R25 ;  /* 0x00000019140a7221 */ /* 0x000fe20000000000 */
[----:B------:R-:W-:-:S02]  /*0710*/  SEL R12, R12, RZ, P5 ;  /* 0x000000ff0c0c7207 */ /* 0x000fc40002800000 */
[----:B------:R-:W-:Y:S02]  /*0720*/  FSETP.GEU.AND P4, PT, R20, -R25, PT ;  /* 0x800000191400720b */ /* 0x000fe40003f8e000 */
[----:B------:R-:W-:Y:S02]  /*0730*/  SEL R13, R13, RZ, P5 ;  /* 0x000000ff0d0d7207 */ /* 0x000fe40002800000 */
[----:B------:R-:W-:Y:S02]  /*0740*/  SEL R16, R17, RZ, P0 ;  /* 0x000000ff11107207 */ /* 0x000fe40000000000 */
[----:B------:R-:W-:Y:S02]  /*0750*/  SEL R17, R18, RZ, P0 ;  /* 0x000000ff12117207 */ /* 0x000fe40000000000 */
[----:B------:R-:W-:Y:S01]  /*0760*/  SEL R18, R19, RZ, P0 ;  /* 0x000000ff13127207 */ /* 0x000fe20000000000 */
[----:B------:R-:W-:Y:S01]  /*0770*/  FADD R19, R12, R15 ;  /* 0x0000000f0c137221 */ /* 0x000fe20000000000 */
[----:B------:R-:W-:-:S02]  /*0780*/  @P3 FSEL R27, R10, RZ, P4 ;  /* 0x000000ff0a1b3208 */ /* 0x000fc40002000000 */
        /* <DEDUP_REMOVED lines=8> */
[----:B------:R-:W-:-:S02]  /*0810*/  FSETP.GEU.AND P0, PT, R12, -R15, PT ;  /* 0x8000000f0c00720b */ /* 0x000fc40003f0e000 */
[----:B------:R-:W-:Y:S02]  /*0820*/  @P3 FSEL R33, R8, RZ, P4 ;  /* 0x000000ff08213208 */ /* 0x000fe40002000000 */
[----:B------:R-:W-:Y:S01]  /*0830*/  @P3 FSEL R31, R19, RZ, P0 ;  /* 0x000000ff131f3208 */ /* 0x000fe20000000000 */
[C---:B------:R-:W-:Y:S01]  /*0840*/  FADD R8, R21.reuse, R16 ;  /* 0x0000001015087221 */ /* 0x040fe20000000000 */
[C---:B------:R-:W-:Y:S01]  /*0850*/  FSETP.GEU.AND P0, PT, R14.reuse, -R9, PT ;  /* 0x800000090e00720b */ /* 0x040fe20003f0e000 */
[----:B------:R-:W-:Y:S01]  /*0860*/  FADD R9, R14, R9 ;  /* 0x000000090e097221 */ /* 0x000fe20000000000 */
[----:B------:R-:W-:Y:S02]  /*0870*/  FSEL R30, R30, RZ, P5 ;  /* 0x000000ff1e1e7208 */ /* 0x000fe40002800000 */
[----:B------:R-:W-:Y:S01]  /*0880*/  FSETP.GEU.AND P5, PT, R21, -R16, PT ;  /* 0x800000101500720b */ /* 0x000fe20003fae000 */
[----:B-1----:R-:W-:Y:S01]  /*0890*/  IMAD.SHL.U32 R10, R11, 0x4, RZ ;  /* 0x000000040b0a7824 */ /* 0x002fe200078e00ff */
[C---:B------:R-:W-:Y:S01]  /*08a0*/  FSETP.GEU.AND P4, PT, R26.reuse, -R29, PT ;  /* 0x8000001d1a00720b */ /* 0x040fe20003f8e000 */
[----:B------:R-:W-:Y:S01]  /*08b0*/  FADD R26, R26, R29 ;  /* 0x0000001d1a1a7221 */ /* 0x000fe20000000000 */
[----:B------:R-:W-:-:S02]  /*08c0*/  @P3 FSEL R30, R9, RZ, P0 ;  /* 0x000000ff091e3208 */ /* 0x000fc40000000000 */
[----:B------:R-:W-:Y:S02]  /*08d0*/  @P3 FSEL R32, R8, RZ, P5 ;  /* 0x000000ff08203208 */ /* 0x000fe40002800000 */
[C---:B------:R-:W-:Y:S01]  /*08e0*/  FSETP.GEU.AND P0, PT, R22.reuse, -R17, PT ;  /* 0x800000111600720b */ /* 0x040fe20003f0e000 */
[----:B------:R-:W-:Y:S01]  /*08f0*/  FADD R22, R22, R17 ;  /* 0x0000001116167221 */ /* 0x000fe20000000000 */
[C---:B------:R-:W-:Y:S01]  /*0900*/  FSETP.GEU.AND P5, PT, R23.reuse, -R18, PT ;  /* 0x800000121700720b */ /* 0x040fe20003fae000 */
[----:B------:R-:W-:Y:S01]  /*0910*/  FADD R23, R23, R18 ;  /* 0x0000001217177221 */ /* 0x000fe20000000000 */
[----:B------:R-:W-:Y:S02]  /*0920*/  SHF.R.U32.HI R14, RZ, 0x5, R11 ;  /* 0x00000005ff0e7819 */ /* 0x000fe4000001160b */
[----:B------:R-:W-:Y:S02]  /*0930*/  FSEL R26, R26, RZ, P4 ;  /* 0x000000ff1a1a7208 */ /* 0x000fe40002000000 */
[----:B------:R-:W-:-:S02]  /*0940*/  SGXT.U32 R14, R14, 0x3 ;  /* 0x000000030e0e781a */ /* 0x000fc40000000000 */
[----:B------:R-:W-:Y:S02]  /*0950*/  LOP3.LUT R8, R10, 0x7c, RZ, 0xc0, !PT ;  /* 0x0000007c0a087812 */ /* 0x000fe400078ec0ff */
[----:B------:R-:W-:Y:S02]  /*0960*/  @P3 FSEL R28, R22, RZ, P0 ;  /* 0x000000ff161c3208 */ /* 0x000fe40000000000 */
[----:B------:R-:W-:Y:S01]  /*0970*/  @P3 FSEL R26, R23, RZ, P5 ;  /* 0x000000ff171a3208 */ /* 0x000fe20002800000 */
[----:B------:R-:W-:Y:S01]  /*0980*/  IMAD.SHL.U32 R14, R14, 0x4, RZ ;  /* 0x000000040e0e7824 */ /* 0x000fe200078e00ff */
[----:B------:R-:W-:Y:S01]  /*0990*/  FSEL R27, R27, RZ, !P1 ;  /* 0x000000ff1b1b7208 */ /* 0x000fe20004800000 */
[----:B------:R-:W-:Y:S01]  /*09a0*/  IMAD.SHL.U32 R9, R8, 0x20, RZ ;  /* 0x0000002008097824 */ /* 0x000fe200078e00ff */
[----:B------:R-:W-:Y:S02]  /*09b0*/  FSEL R32, R32, RZ, !P1 ;  /* 0x000000ff20207208 */ /* 0x000fe40004800000 */
[----:B------:R-:W-:-:S02]  /*09c0*/  FSEL R28, R28, RZ, !P1 ;  /* 0x000000ff1c1c7208 */ /* 0x000fc40004800000 */
[----:B------:R-:W-:Y:S02]  /*09d0*/  FSEL R12, R31, RZ, P2 ;  /* 0x000000ff1f0c7208 */ /* 0x000fe40001000000 */
[----:B------:R-:W-:Y:S02]  /*09e0*/  FSEL R26, R26, RZ, !P1 ;  /* 0x000000ff1a1a7208 */ /* 0x000fe40004800000 */
[----:B------:R-:W-:Y:S02]  /*09f0*/  FSEL R33, R33, RZ, P2 ;  /* 0x000000ff21217208 */ /* 0x000fe40001000000 */
[----:B------:R-:W-:Y:S02]  /*0a00*/  FSEL R13, R30, RZ, P2 ;  /* 0x000000ff1e0d7208 */ /* 0x000fe40001000000 */
[----:B------:R-:W-:Y:S01]  /*0a10*/  FSEL R7, R7, RZ, P2 ;  /* 0x000000ff07077208 */ /* 0x000fe20001000000 */
[----:B------:R-:W-:Y:S01]  /*0a20*/  FADD R12, R27, R12 ;  /* 0x0000000c1b0c7221 */ /* 0x000fe20000000000 */
[----:B------:R-:W-:Y:S01]  /*0a30*/  LOP3.LUT R14, R9, R14, RZ, 0xfc, !PT ;  /* 0x0000000e090e7212 */ /* 0x000fe200078efcff */
[----:B------:R-:W-:Y:S01]  /*0a40*/  FADD R32, R32, R33 ;  /* 0x0000002120207221 */ /* 0x000fe20000000000 */
[----:B------:R-:W-:Y:S01]  /*0a50*/  FADD R13, R28, R13 ;  /* 0x0000000d1c0d7221 */ /* 0x000fe20000000000 */
[----:B------:R-:W-:-:S02]  /*0a60*/  FADD R7, R26, R7 ;  /* 0x000000071a077221 */ /* 0x000fc40000000000 */
[----:B------:R-:W-:Y:S04]  /*0a70*/  STS [R14+UR4], R12 ;  /* 0x0000000c0e007988 */ /* 0x000fe80008000804 */
[----:B------:R-:W-:Y:S04]  /*0a80*/  STS [R14+UR4+0x20], R32 ;  /* 0x000020200e007988 */ /* 0x000fe80008000804 */
[----:B------:R-:W-:Y:S04]  /*0a90*/  STS [R14+UR4+0x40], R13 ;  /* 0x0000400d0e007988 */ /* 0x000fe80008000804 */
[----:B------:R-:W-:Y:S01]  /*0aa0*/  STS [R14+UR4+0x60], R7 ;  /* 0x000060070e007988 */ /* 0x000fe20008000804 */
[----:B------:R-:W-:Y:S01]  /*0ab0*/  BAR.SYNC.DEFER_BLOCKING 0x0 ;  /* 0x0000000000007b1d */ /* 0x000fe20000010000 */
[----:B------:R-:W-:-:S13]  /*0ac0*/  ISETP.GE.AND P0, PT, R11, 0x400, PT ;  /* 0x000004000b00780c */ /* 0x000fda0003f06270 */
[----:B------:R-:W1:Y:S04]  /*0ad0*/  @!P0 LDS R4, [R10+UR4] ;  /* 0x000000040a048984 */ /* 0x000e680008000800 */
[----:B------:R-:W2:Y:S04]  /*0ae0*/  @!P0 LDS R3, [R10+UR4+0x400] ;  /* 0x000400040a038984 */ /* 0x000ea80008000800 */
[----:B------:R-:W3:Y:S04]  /*0af0*/  @!P0 LDS R2, [R10+UR4+0x800] ;  /* 0x000800040a028984 */ /* 0x000ee80008000800 */
[----:B------:R-:W4:Y:S04]  /*0b00*/  @!P0 LDS R0, [R10+UR4+0xc00] ;  /* 0x000c00040a008984 */ /* 0x000f280008000800 */
[----:B-1----:R-:W1:Y:S04]  /*0b10*/  SHFL.BFLY PT, R15, R4, 0x4, 0x1f ;  /* 0x0c801f00040f7f89 */ /* 0x002e6800000e0000 */
[----:B--2---:R-:W2:Y:S04]  /*0b20*/  SHFL.BFLY PT, R16, R3, 0x4, 0x1f ;  /* 0x0c801f0003107f89 */ /* 0x004ea800000e0000 */
[----:B---3--:R-:W3:Y:S04]  /*0b30*/  SHFL.BFLY PT, R17, R2, 0x4, 0x1f ;  /* 0x0c801f0002117f89 */ /* 0x008ee800000e0000 */
[----:B----4-:R-:W4:Y:S01]  /*0b40*/  SHFL.BFLY PT, R19, R0, 0x4, 0x1f ;  /* 0x0c801f0000137f89 */ /* 0x010f2200000e0000 */
[----:B-1----:R-:W-:Y:S01]  /*0b50*/  FADD R15, R4, R15 ;  /* 0x0000000f040f7221 */ /* 0x002fe20000000000 */
[----:B--2---:R-:W-:Y:S01]  /*0b60*/  FADD R16, R3, R16 ;  /* 0x0000001003107221 */ /* 0x004fe20000000000 */
[----:B---3--:R-:W-:Y:S01]  /*0b70*/  FADD R17, R2, R17 ;  /* 0x0000001102117221 */ /* 0x008fe20000000000 */
[----:B----4-:R-:W-:-:S02]  /*0b80*/  FADD R19, R0, R19 ;  /* 0x0000001300137221 */ /* 0x010fc40000000000 */
[----:B------:R-:W1:Y:S04]  /*0b90*/  SHFL.BFLY PT, R12, R15, 0x2, 0x1f ;  /* 0x0c401f000f0c7f89 */ /* 0x000e6800000e0000 */
[----:B------:R-:W2:Y:S04]  /*0ba0*/  SHFL.BFLY PT, R7, R16, 0x2, 0x1f ;  /* 0x0c401f0010077f89 */ /* 0x000ea800000e0000 */
[----:B------:R-:W3:Y:S04]  /*0bb0*/  SHFL.BFLY PT, R14, R17, 0x2, 0x1f ;  /* 0x0c401f00110e7f89 */ /* 0x000ee800000e0000 */
[----:B------:R-:W4:Y:S01]  /*0bc0*/  SHFL.BFLY PT, R4, R19, 0x2, 0x1f ;  /* 0x0c401f0013047f89 */ /* 0x000f2200000e0000 */
        /* <DEDUP_REMOVED lines=8> */
[----:B------:R-:W-:-:S04]  /*0c50*/  LOP3.LUT P0, RZ, R11, 0x7, RZ, 0xc0, !PT ;  /* 0x000000070bff7812 */ /* 0x000fc8000780c0ff */
[----:B------:R-:W-:Y:S01]  /*0c60*/  ISETP.LT.AND P0, PT, R11, 0x400, !P0 ;  /* 0x000004000b00780c */ /* 0x000fe20004701270 */
[----:B-1----:R-:W-:Y:S01]  /*0c70*/  FADD R3, R12, R3 ;  /* 0x000000030c037221 */ /* 0x002fe20000000000 */
[----:B--2---:R-:W-:Y:S01]  /*0c80*/  FADD R17, R7, R0 ;  /* 0x0000000007117221 */ /* 0x004fe20000000000 */
[----:B---3--:R-:W-:Y:S01]  /*0c90*/  FADD R19, R14, R13 ;  /* 0x0000000d0e137221 */ /* 0x008fe20000000000 */
[----:B----4-:R-:W-:-:S09]  /*0ca0*/  FADD R21, R4, R15 ;  /* 0x0000000f04157221 */ /* 0x010fd20000000000 */
[----:B------:R1:W-:Y:S04]  /*0cb0*/  @P0 STS [R10+UR4], R3 ;  /* 0x000000030a000988 */ /* 0x0003e80008000804 */
[----:B------:R-:W-:Y:S04]  /*0cc0*/  @P0 STS [R10+UR4+0x400], R17 ;  /* 0x000400110a000988 */ /* 0x000fe80008000804 */
[----:B------:R-:W-:Y:S01]  /*0cd0*/  @P0 STS [R10+UR4+0x800], R19 ;  /* 0x000800130a000988 */ /* 0x000fe20008000804 */
[----:B------:R-:W-:Y:S01]  /*0ce0*/  VIADD R7, R9, UR4 ;  /* 0x0000000409077c36 */ /* 0x000fe20008000000 */
[----:B------:R-:W-:Y:S01]  /*0cf0*/  LOP3.LUT R0, R11, 0x7f, RZ, 0xc0, !PT ;  /* 0x0000007f0b007812 */ /* 0x000fe200078ec0ff */
[----:B-1----:R-:W1:Y:S01]  /*0d00*/  LDC.64 R2, c[0x0][0x210] ;  /* 0x00008400ff027b82 */ /* 0x002e620000000a00 */
[----:B------:R-:W-:Y:S07]  /*0d10*/  @P0 STS [R10+UR4+0xc00], R21 ;  /* 0x000c00150a000988 */ /* 0x000fee0008000804 */
[----:B------:R-:W-:Y:S06]  /*0d20*/  BAR.SYNC.DEFER_BLOCKING 0x0 ;  /* 0x0000000000007b1d */ /* 0x000fec0000010000 */
[----:B------:R-:W-:Y:S04]  /*0d30*/  LDS R12, [R9+UR4] ;  /* 0x00000004090c7984 */ /* 0x000fe80008000800 */
[----:B------:R-:W-:Y:S04]  /*0d40*/  LDS R13, [R9+UR4+0x20] ;  /* 0x00002004090d7984 */ /* 0x000fe80008000800 */
[----:B------:R-:W-:Y:S04]  /*0d50*/  LDS R14, [R9+UR4+0x40] ;  /* 0x00004004090e7984 */ /* 0x000fe80008000800 */
[----:B------:R-:W2:Y:S01]  /*0d60*/  LDS R15, [R9+UR4+0x60] ;  /* 0x00006004090f7984 */ /* 0x000ea20008000800 */
[----:B------:R-:W-:Y:S01]  /*0d70*/  IMAD R7, R8, -0x1c, R7 ;  /* 0xffffffe408077824 */ /* 0x000fe200078e0207 */
[----:B------:R-:W-:Y:S01]  /*0d80*/  BAR.SYNC.DEFER_BLOCKING 0x0 ;  /* 0x0000000000007b1d */ /* 0x000fe20000010000 */
[----:B------:R-:W-:-:S02]  /*0d90*/  LEA R0, R0, UR4, 0x2 ;  /* 0x0000000400007c11 */ /* 0x000fc4000f8e10ff */
[----:B------:R-:W-:-:S03]  /*0da0*/  LOP3.LUT P0, RZ, R11, 0x80, RZ, 0xc0, !PT ;  /* 0x000000800bff7812 */ /* 0x000fc6000780c0ff */
[----:B--2---:R2:W-:Y:S02]  /*0db0*/  STS.128 [R7], R12 ;  /* 0x0000000c07007388 */ /* 0x0045e40000000c00 */
[----:B------:R-:W-:Y:S01]  /*0dc0*/  BAR.SYNC.DEFER_BLOCKING 0x0 ;  /* 0x0000000000007b1d */ /* 0x000fe20000010000 */
[----:B------:R-:W-:-:S04]  /*0dd0*/  LOP3.LUT R5, R6, 0x7f, R5, 0xf8, !PT ;  /* 0x0000007f06057812 */ /* 0x000fc800078ef805 */
[C---:B------:R-:W-:Y:S01]  /*0de0*/  ISETP.LT.AND P0, PT, R5.reuse, 0x800, !P0 ;  /* 0x000008000500780c */ /* 0x040fe20004701270 */
[----:B------:R-:W3:Y:S01]  /*0df0*/  LDS R0, [R0] ;  /* 0x0000000000007984 */ /* 0x000ee20000000800 */
[----:B-1----:R-:W-:Y:S01]  /*0e00*/  IMAD.WIDE R2, R5, 0x4, R2 ;  /* 0x0000000405027825 */ /* 0x002fe200078e0202 */
[----:B------:R-:W-:Y:S10]  /*0e10*/  BAR.SYNC.DEFER_BLOCKING 0x0 ;  /* 0x0000000000007b1d */ /* 0x000ff40000010000 */
[----:B--2---:R-:W-:Y:S05]  /*0e20*/  @!P0 EXIT ;  /* 0x000000000000894d */ /* 0x004fea0003800000 */
[----:B---3--:R-:W-:-:S05]  /*0e30*/  FMUL R5, R0, 0.11111111193895339966 ;  /* 0x3de38e3900057820 */ /* 0x008fca0000400000 */
[----:B------:R-:W-:Y:S01]  /*0e40*/  STG.E desc[UR6][R2.64], R5 ;  /* 0x0000000502007986 */ /* 0x000fe2000c101906 */
[----:B------:R-:W-:Y:S05]  /*0e50*/  EXIT ;  /* 0x000000000000794d */ /* 0x000fea0003800000 */
.L_x_0:
[----:B------:R-:W-:-:S00]  /*0e60*/  BRA `(.L_x_0) ;  /* 0xfffffffc00fc7947 */ /* 0x000fc0000383ffff */
[----:B------:R-:W-:-:S00]  /*0e70*/  NOP ;  /* 0x0000000000007918 */ /* 0x000fc00000000000 */
        /* <DEDUP_REMOVED lines=8> */
.L_x_1:


//--------------------- .nv.shared.triton_per_fused_cat_mean_27 --------------------------
	.section	.nv.shared.triton_per_fused_cat_mean_27,"aw",@nobits
	.sectionflags	@""
	.align	16
	.zero		1024


//--------------------- .nv.constant0.triton_per_fused_cat_mean_27 --------------------------
	.section	.nv.constant0.triton_per_fused_cat_mean_27,"a",@progbits
	.sectionflags	@""
	.align	4
.nv.constant0.triton_per_fused_cat_mean_27:
	.zero		576
